//
// Generated by NVIDIA NVVM Compiler
//
// Compiler Build ID: CL-36424714
// Cuda compilation tools, release 13.0, V13.0.88
// Based on NVVM 20.0.0
//

.version 9.0
.target sm_100
.address_size 64

	// .globl	_Z9quickSortPiii

.visible .entry _Z9quickSortPiii(
	.param .u64 .ptr .align 1 _Z9quickSortPiii_param_0,
	.param .u32 _Z9quickSortPiii_param_1,
	.param .u32 _Z9quickSortPiii_param_2
)
{
	.local .align 16 .b8 	__local_depot0[4096];
	.reg .b64 	%SP;
	.reg .b64 	%SPL;
	.reg .pred 	%p<17>;
	.reg .b32 	%r<75>;
	.reg .b64 	%rd<30>;

	mov.u64 	%SPL, __local_depot0;
	ld.param.u64 	%rd8, [_Z9quickSortPiii_param_0];
	ld.param.u32 	%r45, [_Z9quickSortPiii_param_1];
	ld.param.u32 	%r46, [_Z9quickSortPiii_param_2];
	cvta.to.global.u64 	%rd1, %rd8;
	add.u64 	%rd2, %SPL, 0;
	st.local.v2.u32 	[%rd2], {%r45, %r46};
	add.s64 	%rd3, %rd1, 8;
	mov.b32 	%r59, 1;
$L__BB0_1:
	mul.wide.u32 	%rd10, %r59, 4;
	add.s64 	%rd4, %rd2, %rd10;
	ld.local.u32 	%r2, [%rd4];
	ld.local.u32 	%r3, [%rd4+-4];
	mul.wide.s32 	%rd11, %r2, 4;
	add.s64 	%rd5, %rd1, %rd11;
	ld.global.u32 	%r4, [%rd5];
	add.s32 	%r68, %r3, -1;
	setp.ge.s32 	%p1, %r3, %r2;
	@%p1 bra 	$L__BB0_21;
	sub.s32 	%r48, %r2, %r3;
	and.b32  	%r6, %r48, 3;
	setp.eq.s32 	%p2, %r6, 0;
	mov.u32 	%r62, %r3;
	@%p2 bra 	$L__BB0_10;
	mul.wide.s32 	%rd12, %r3, 4;
	add.s64 	%rd6, %rd1, %rd12;
	ld.global.u32 	%r49, [%rd6];
	setp.gt.s32 	%p3, %r49, %r4;
	selp.b32 	%r68, %r68, %r3, %p3;
	add.s32 	%r62, %r3, 1;
	setp.eq.s32 	%p4, %r6, 1;
	@%p4 bra 	$L__BB0_10;
	ld.global.u32 	%r9, [%rd6+4];
	setp.gt.s32 	%p5, %r9, %r4;
	@%p5 bra 	$L__BB0_6;
	add.s32 	%r10, %r68, 1;
	mul.wide.s32 	%rd13, %r68, 4;
	add.s64 	%rd14, %rd1, %rd13;
	ld.global.u32 	%r50, [%rd14+4];
	st.global.u32 	[%rd14+4], %r9;
	st.global.u32 	[%rd6+4], %r50;
	mov.u32 	%r68, %r10;
$L__BB0_6:
	add.s32 	%r62, %r3, 2;
	setp.eq.s32 	%p6, %r6, 2;
	@%p6 bra 	$L__BB0_10;
	ld.global.u32 	%r13, [%rd6+8];
	setp.gt.s32 	%p7, %r13, %r4;
	@%p7 bra 	$L__BB0_9;
	add.s32 	%r14, %r68, 1;
	mul.wide.s32 	%rd15, %r68, 4;
	add.s64 	%rd16, %rd1, %rd15;
	ld.global.u32 	%r51, [%rd16+4];
	st.global.u32 	[%rd16+4], %r13;
	st.global.u32 	[%rd6+8], %r51;
	mov.u32 	%r68, %r14;
$L__BB0_9:
	add.s32 	%r62, %r3, 3;
$L__BB0_10:
	sub.s32 	%r52, %r3, %r2;
	setp.gt.u32 	%p8, %r52, -4;
	@%p8 bra 	$L__BB0_21;
	sub.s32 	%r65, %r62, %r2;
$L__BB0_12:
	mul.wide.s32 	%rd17, %r62, 4;
	add.s64 	%rd7, %rd3, %rd17;
	ld.global.u32 	%r24, [%rd7+-8];
	setp.gt.s32 	%p9, %r24, %r4;
	@%p9 bra 	$L__BB0_14;
	add.s32 	%r25, %r68, 1;
	mul.wide.s32 	%rd18, %r68, 4;
	add.s64 	%rd19, %rd1, %rd18;
	ld.global.u32 	%r53, [%rd19+4];
	st.global.u32 	[%rd19+4], %r24;
	st.global.u32 	[%rd7+-8], %r53;
	mov.u32 	%r68, %r25;
$L__BB0_14:
	ld.global.u32 	%r27, [%rd7+-4];
	setp.gt.s32 	%p10, %r27, %r4;
	@%p10 bra 	$L__BB0_16;
	add.s32 	%r28, %r68, 1;
	mul.wide.s32 	%rd20, %r68, 4;
	add.s64 	%rd21, %rd1, %rd20;
	ld.global.u32 	%r54, [%rd21+4];
	st.global.u32 	[%rd21+4], %r27;
	st.global.u32 	[%rd7+-4], %r54;
	mov.u32 	%r68, %r28;
$L__BB0_16:
	ld.global.u32 	%r30, [%rd7];
	setp.gt.s32 	%p11, %r30, %r4;
	@%p11 bra 	$L__BB0_18;
	add.s32 	%r31, %r68, 1;
	mul.wide.s32 	%rd22, %r68, 4;
	add.s64 	%rd23, %rd1, %rd22;
	ld.global.u32 	%r55, [%rd23+4];
	st.global.u32 	[%rd23+4], %r30;
	st.global.u32 	[%rd7], %r55;
	mov.u32 	%r68, %r31;
$L__BB0_18:
	ld.global.u32 	%r33, [%rd7+4];
	setp.gt.s32 	%p12, %r33, %r4;
	@%p12 bra 	$L__BB0_20;
	add.s32 	%r34, %r68, 1;
	mul.wide.s32 	%rd24, %r68, 4;
	add.s64 	%rd25, %rd1, %rd24;
	ld.global.u32 	%r56, [%rd25+4];
	st.global.u32 	[%rd25+4], %r33;
	st.global.u32 	[%rd7+4], %r56;
	mov.u32 	%r68, %r34;
$L__BB0_20:
	add.s32 	%r62, %r62, 4;
	add.s32 	%r65, %r65, 4;
	setp.ne.s32 	%p13, %r65, 0;
	@%p13 bra 	$L__BB0_12;
$L__BB0_21:
	mul.wide.s32 	%rd26, %r68, 4;
	add.s64 	%rd27, %rd1, %rd26;
	ld.global.u32 	%r57, [%rd27+4];
	ld.global.u32 	%r58, [%rd5];
	st.global.u32 	[%rd27+4], %r58;
	st.global.u32 	[%rd5], %r57;
	setp.le.s32 	%p14, %r68, %r3;
	add.s32 	%r74, %r59, -2;
	@%p14 bra 	$L__BB0_23;
	st.local.u32 	[%rd4+-4], %r3;
	st.local.u32 	[%rd4], %r68;
	mov.u32 	%r74, %r59;
$L__BB0_23:
	add.s32 	%r41, %r68, 2;
	setp.ge.s32 	%p15, %r41, %r2;
	@%p15 bra 	$L__BB0_25;
	mul.wide.s32 	%rd28, %r74, 4;
	add.s64 	%rd29, %rd2, %rd28;
	st.local.u32 	[%rd29+4], %r41;
	add.s32 	%r74, %r74, 2;
	st.local.u32 	[%rd29+8], %r2;
$L__BB0_25:
	setp.gt.s32 	%p16, %r74, -1;
	mov.u32 	%r59, %r74;
	@%p16 bra 	$L__BB0_1;
	ret;

}


// ===== COMPILED SASS (sm_100) =====

	.target	sm_100

	.elftype	@"ET_EXEC"


//--------------------- .note.nv.tkinfo           --------------------------
	.section	.note.nv.tkinfo,"",@"SHT_NOTE"
	.sectionflags	@"SHF_NOTE_NV_TKINFO"
	.tkinfo
        /*0018*/ 	.word	0x00000002
        /*0030*/ 	.string	""
        /*0030*/ 	.string	"ptxas"
        /*0030*/ 	.string	"Cuda compilation tools, release 13.0, V13.0.88"
        /*0030*/ 	.string	"Build cuda_13.0.r13.0/compiler.36424714_0"
        /*0030*/ 	.string	"-arch sm_100 -m 64 "



//--------------------- .note.nv.cuinfo           --------------------------
	.section	.note.nv.cuinfo,"",@"SHT_NOTE"
	.sectionflags	@"SHF_NOTE_NV_CUINFO"
        /*0018*/ 	.short	0x0002
        /*001a*/ 	.short	0x0064
        /*001c*/ 	.short	0x0082
	.zero		2


//--------------------- .nv.info                  --------------------------
	.section	.nv.info,"",@"SHT_CUDA_INFO"
	.align	4


	//----- nvinfo : EIATTR_REGCOUNT
	.align		4
        /*0000*/ 	.byte	0x04, 0x2f
        /*0002*/ 	.short	(.L_1 - .L_0)
	.align		4
.L_0:
        /*0004*/ 	.word	index@(_Z9quickSortPiii)
        /*0008*/ 	.word	0x00000020


	//----- nvinfo : EIATTR_FRAME_SIZE
	.align		4
.L_1:
        /*000c*/ 	.byte	0x04, 0x11
        /*000e*/ 	.short	(.L_3 - .L_2)
	.align		4
.L_2:
        /*0010*/ 	.word	index@(_Z9quickSortPiii)
        /*0014*/ 	.word	0x00001000


	//----- nvinfo : EIATTR_MIN_STACK_SIZE
	.align		4
.L_3:
        /*0018*/ 	.byte	0x04, 0x12
        /*001a*/ 	.short	(.L_5 - .L_4)
	.align		4
.L_4:
        /*001c*/ 	.word	index@(_Z9quickSortPiii)
        /*0020*/ 	.word	0x00001000
.L_5:


//--------------------- .nv.compat                --------------------------
	.section	.nv.compat,"",@"SHT_CUDA_COMPAT_INFO"
	.align	4
        /*0000*/ 	.byte	0x02, 0x09, 0x00, 0x00, 0x02, 0x02, 0x01, 0x00, 0x02, 0x05, 0x05, 0x00, 0x03, 0x07, 0x01, 0x01
        /*0010*/ 	.byte	0x02, 0x03, 0x00, 0x00, 0x02, 0x06, 0x01, 0x00, 0x04, 0x0b, 0x08, 0x00, 0x09, 0x00, 0x00, 0x00
        /*0020*/ 	.byte	0x00, 0x00, 0x00, 0x00


//--------------------- .nv.info._Z9quickSortPiii --------------------------
	.section	.nv.info._Z9quickSortPiii,"",@"SHT_CUDA_INFO"
	.sectionflags	@""
	.align	4


	//----- nvinfo : EIATTR_CUDA_API_VERSION
	.align		4
        /*0000*/ 	.byte	0x04, 0x37
        /*0002*/ 	.short	(.L_7 - .L_6)
.L_6:
        /*0004*/ 	.word	0x00000082


	//----- nvinfo : EIATTR_KPARAM_INFO
	.align		4
.L_7:
        /*0008*/ 	.byte	0x04, 0x17
        /*000a*/ 	.short	(.L_9 - .L_8)
.L_8:
        /*000c*/ 	.word	0x00000000
        /*0010*/ 	.short	0x0002
        /*0012*/ 	.short	0x000c
        /*0014*/ 	.byte	0x00, 0xf0, 0x11, 0x00


	//----- nvinfo : EIATTR_KPARAM_INFO
	.align		4
.L_9:
        /*0018*/ 	.byte	0x04, 0x17
        /*001a*/ 	.short	(.L_11 - .L_10)
.L_10:
        /*001c*/ 	.word	0x00000000
        /*0020*/ 	.short	0x0001
        /*0022*/ 	.short	0x0008
        /*0024*/ 	.byte	0x00, 0xf0, 0x11, 0x00


	//----- nvinfo : EIATTR_KPARAM_INFO
	.align		4
.L_11:
        /*0028*/ 	.byte	0x04, 0x17
        /*002a*/ 	.short	(.L_13 - .L_12)
.L_12:
        /*002c*/ 	.word	0x00000000
        /*0030*/ 	.short	0x0000
        /*0032*/ 	.short	0x0000
        /*0034*/ 	.byte	0x00, 0xf5, 0x21, 0x00


	//----- nvinfo : EIATTR_SPARSE_MMA_MASK
	.align		4
.L_13:
        /*0038*/ 	.byte	0x03, 0x50
        /*003a*/ 	.short	0x0000


	//----- nvinfo : EIATTR_MAXREG_COUNT
	.align		4
        /*003c*/ 	.byte	0x03, 0x1b
        /*003e*/ 	.short	0x00ff


	//----- nvinfo : EIATTR_MERCURY_ISA_VERSION
	.align		4
        /*0040*/ 	.byte	0x03, 0x5f
        /*0042*/ 	.short	0x0101


	//----- nvinfo : EIATTR_VRC_CTA_INIT_COUNT
	.align		4
        /*0044*/ 	.byte	0x02, 0x4a
	.zero		1
	.zero		1


	//----- nvinfo : EIATTR_EXIT_INSTR_OFFSETS
	.align		4
        /*0048*/ 	.byte	0x04, 0x1c
        /*004a*/ 	.short	(.L_15 - .L_14)


	//   ....[0]....
.L_14:
        /*004c*/ 	.word	0x00000730


	//----- nvinfo : EIATTR_CBANK_PARAM_SIZE
	.align		4
.L_15:
        /*0050*/ 	.byte	0x03, 0x19
        /*0052*/ 	.short	0x0010


	//----- nvinfo : EIATTR_PARAM_CBANK
	.align		4
        /*0054*/ 	.byte	0x04, 0x0a
        /*0056*/ 	.short	(.L_17 - .L_16)
	.align		4
.L_16:
        /*0058*/ 	.word	index@(.nv.constant0._Z9quickSortPiii)
        /*005c*/ 	.short	0x0380
        /*005e*/ 	.short	0x0010


	//----- nvinfo : EIATTR_SW_WAR
	.align		4
.L_17:
        /*0060*/ 	.byte	0x04, 0x36
        /*0062*/ 	.short	(.L_19 - .L_18)
.L_18:
        /*0064*/ 	.word	0x00000008
.L_19:


//--------------------- .nv.callgraph             --------------------------
	.section	.nv.callgraph,"",@"SHT_CUDA_CALLGRAPH"
	.align	4
	.sectionentsize	8
	.align		4
        /*0000*/ 	.word	0x00000000
	.align		4
        /*0004*/ 	.word	0xffffffff
	.align		4
        /*0008*/ 	.word	0x00000000
	.align		4
        /*000c*/ 	.word	0xfffffffe
	.align		4
        /*0010*/ 	.word	0x00000000
	.align		4
        /*0014*/ 	.word	0xfffffffd
	.align		4
        /*0018*/ 	.word	0x00000000
	.align		4
        /*001c*/ 	.word	0xfffffffc


//--------------------- .text._Z9quickSortPiii    --------------------------
	.section	.text._Z9quickSortPiii,"ax",@progbits
	.align	128
        .global         _Z9quickSortPiii
        .type           _Z9quickSortPiii,@function
        .size           _Z9quickSortPiii,(.L_x_7 - _Z9quickSortPiii)
        .other          _Z9quickSortPiii,@"STO_CUDA_ENTRY STV_DEFAULT"
_Z9quickSortPiii:
.text._Z9quickSortPiii:
[----:B------:R-:W0:Y:S08]  /*0000*/  LDC R1, c[0x0][0x37c] ;  /* 0x0000df00ff017b82 */ /* 0x000e300000000800 */
[----:B------:R-:W1:Y:S01]  /*0010*/  LDC.64 R6, c[0x0][0x388] ;  /* 0x0000e200ff067b82 */ /* 0x000e620000000a00 */
[----:B0-----:R-:W-:Y:S01]  /*0020*/  VIADD R1, R1, 0xfffff000 ;  /* 0xfffff00001017836 */ /* 0x001fe20000000000 */
[----:B------:R-:W0:Y:S01]  /*0030*/  LDCU.64 UR4, c[0x0][0x358] ;  /* 0x00006b00ff0477ac */ /* 0x000e220008000a00 */
[----:B------:R-:W-:-:S03]  /*0040*/  IMAD.MOV.U32 R5, RZ, RZ, 0x1 ;  /* 0x00000001ff057424 */ /* 0x000fc600078e00ff */
[----:B------:R-:W-:Y:S02]  /*0050*/  MOV R0, R1 ;  /* 0x0000000100007202 */ /* 0x000fe40000000f00 */
[----:B------:R-:W2:Y:S01]  /*0060*/  LDC.64 R2, c[0x0][0x380] ;  /* 0x0000e000ff027b82 */ /* 0x000ea20000000a00 */
[----:B-1----:R1:W-:Y:S01]  /*0070*/  STL.64 [R1], R6 ;  /* 0x0000000601007387 */ /* 0x0023e20000100a00 */
[----:B--2---:R-:W-:-:S05]  /*0080*/  IADD3 R2, P0, PT, R2, 0x8, RZ ;  /* 0x0000000802027810 */ /* 0x004fca0007f1e0ff */
[----:B01----:R-:W-:-:S08]  /*0090*/  IMAD.X R3, RZ, RZ, R3, P0 ;  /* 0x000000ffff037224 */ /* 0x003fd000000e0603 */
.L_x_5:
[----:B0-----:R-:W-:Y:S01]  /*00a0*/  IMAD R11, R5, 0x4, R0 ;  /* 0x00000004050b7824 */ /* 0x001fe200078e0200 */
[----:B------:R-:W0:Y:S04]  /*00b0*/  LDC.64 R8, c[0x0][0x380] ;  /* 0x0000e000ff087b82 */ /* 0x000e280000000a00 */
[----:B------:R-:W0:Y:S04]  /*00c0*/  LDL R10, [R11] ;  /* 0x000000000b0a7983 */ /* 0x000e280000100800 */
[----:B------:R-:W2:Y:S01]  /*00d0*/  LDL R13, [R11+-0x4] ;  /* 0xfffffc000b0d7983 */ /* 0x000ea20000100800 */
[----:B0-----:R-:W-:Y:S01]  /*00e0*/  IMAD.WIDE R6, R10, 0x4, R8 ;  /* 0x000000040a067825 */ /* 0x001fe200078e0208 */
[----:B--2---:R-:W-:-:S02]  /*00f0*/  ISETP.GE.AND P0, PT, R13, R10, PT ;  /* 0x0000000a0d00720c */ /* 0x004fc40003f06270 */
[----:B------:R-:W-:-:S11]  /*0100*/  IADD3 R4, PT, PT, R13, -0x1, RZ ;  /* 0xffffffff0d047810 */ /* 0x000fd60007ffe0ff */
[----:B------:R-:W-:Y:S05]  /*0110*/  @P0 BRA `(.L_x_0) ;  /* 0x0000000400340947 */ /* 0x000fea0003800000 */
[--C-:B------:R-:W-:Y:S01]  /*0120*/  IMAD.IADD R14, R10, 0x1, -R13.reuse ;  /* 0x000000010a0e7824 */ /* 0x100fe200078e0a0d */
[----:B------:R0:W5:Y:S01]  /*0130*/  LDG.E R12, desc[UR4][R6.64] ;  /* 0x00000004060c7981 */ /* 0x000162000c1e1900 */
[----:B------:R-:W-:-:S03]  /*0140*/  IMAD.MOV.U32 R15, RZ, RZ, R13 ;  /* 0x000000ffff0f7224 */ /* 0x000fc600078e000d */
[----:B------:R-:W-:-:S13]  /*0150*/  LOP3.LUT P0, R14, R14, 0x3, RZ, 0xc0, !PT ;  /* 0x000000030e0e7812 */ /* 0x000fda000780c0ff */
[----:B0-----:R-:W-:Y:S05]  /*0160*/  @!P0 BRA `(.L_x_1) ;  /* 0x00000000006c8947 */ /* 0x001fea0003800000 */
[----:B------:R-:W-:-:S05]  /*0170*/  IMAD.WIDE R16, R13, 0x4, R8 ;  /* 0x000000040d107825 */ /* 0x000fca00078e0208 */
[----:B------:R-:W2:Y:S01]  /*0180*/  LDG.E R15, desc[UR4][R16.64] ;  /* 0x00000004100f7981 */ /* 0x000ea2000c1e1900 */
[----:B------:R-:W-:Y:S02]  /*0190*/  ISETP.NE.AND P1, PT, R14, 0x1, PT ;  /* 0x000000010e00780c */ /* 0x000fe40003f25270 */
[----:B--2--5:R-:W-:Y:S02]  /*01a0*/  ISETP.GT.AND P0, PT, R15, R12, PT ;  /* 0x0000000c0f00720c */ /* 0x024fe40003f04270 */
[----:B------:R-:W-:Y:S02]  /*01b0*/  IADD3 R15, PT, PT, R13, 0x1, RZ ;  /* 0x000000010d0f7810 */ /* 0x000fe40007ffe0ff */
[----:B------:R-:W-:-:S07]  /*01c0*/  SEL R4, R4, R13, P0 ;  /* 0x0000000d04047207 */ /* 0x000fce0000000000 */
[----:B------:R-:W-:Y:S05]  /*01d0*/  @!P1 BRA `(.L_x_1) ;  /* 0x0000000000509947 */ /* 0x000fea0003800000 */
[----:B------:R-:W2:Y:S01]  /*01e0*/  LDG.E R21, desc[UR4][R16.64+0x4] ;  /* 0x0000040410157981 */ /* 0x000ea2000c1e1900 */
[----:B------:R-:W-:Y:S02]  /*01f0*/  ISETP.NE.AND P1, PT, R14, 0x2, PT ;  /* 0x000000020e00780c */ /* 0x000fe40003f25270 */
[----:B--2---:R-:W-:-:S13]  /*0200*/  ISETP.GT.AND P0, PT, R21, R12, PT ;  /* 0x0000000c1500720c */ /* 0x004fda0003f04270 */
[----:B------:R-:W-:Y:S05]  /*0210*/  @P0 BRA `(.L_x_2) ;  /* 0x0000000000140947 */ /* 0x000fea0003800000 */
[----:B------:R-:W-:-:S05]  /*0220*/  IMAD.WIDE R14, R4, 0x4, R8 ;  /* 0x00000004040e7825 */ /* 0x000fca00078e0208 */
[----:B------:R-:W2:Y:S01]  /*0230*/  LDG.E R19, desc[UR4][R14.64+0x4] ;  /* 0x000004040e137981 */ /* 0x000ea2000c1e1900 */
[----:B------:R-:W-:-:S03]  /*0240*/  VIADD R4, R4, 0x1 ;  /* 0x0000000104047836 */ /* 0x000fc60000000000 */
[----:B------:R0:W-:Y:S04]  /*0250*/  STG.E desc[UR4][R14.64+0x4], R21 ;  /* 0x000004150e007986 */ /* 0x0001e8000c101904 */
[----:B--2---:R0:W-:Y:S02]  /*0260*/  STG.E desc[UR4][R16.64+0x4], R19 ;  /* 0x0000041310007986 */ /* 0x0041e4000c101904 */
.L_x_2:
[----:B0-----:R-:W-:Y:S01]  /*0270*/  VIADD R15, R13, 0x2 ;  /* 0x000000020d0f7836 */ /* 0x001fe20000000000 */
[----:B------:R-:W-:Y:S06]  /*0280*/  @!P1 BRA `(.L_x_1) ;  /* 0x0000000000249947 */ /* 0x000fec0003800000 */
[----:B------:R-:W2:Y:S02]  /*0290*/  LDG.E R19, desc[UR4][R16.64+0x8] ;  /* 0x0000080410137981 */ /* 0x000ea4000c1e1900 */
[----:B--2---:R-:W-:-:S13]  /*02a0*/  ISETP.GT.AND P0, PT, R19, R12, PT ;  /* 0x0000000c1300720c */ /* 0x004fda0003f04270 */
[----:B------:R-:W-:Y:S05]  /*02b0*/  @P0 BRA `(.L_x_3) ;  /* 0x0000000000140947 */ /* 0x000fea0003800000 */
[----:B------:R-:W-:-:S05]  /*02c0*/  IMAD.WIDE R8, R4, 0x4, R8 ;  /* 0x0000000404087825 */ /* 0x000fca00078e0208 */
[----:B------:R-:W2:Y:S01]  /*02d0*/  LDG.E R15, desc[UR4][R8.64+0x4] ;  /* 0x00000404080f7981 */ /* 0x000ea2000c1e1900 */
[----:B------:R-:W-:-:S03]  /*02e0*/  IADD3 R4, PT, PT, R4, 0x1, RZ ;  /* 0x0000000104047810 */ /* 0x000fc60007ffe0ff */
[----:B------:R0:W-:Y:S04]  /*02f0*/  STG.E desc[UR4][R8.64+0x4], R19 ;  /* 0x0000041308007986 */ /* 0x0001e8000c101904 */
[----:B--2---:R0:W-:Y:S02]  /*0300*/  STG.E desc[UR4][R16.64+0x8], R15 ;  /* 0x0000080f10007986 */ /* 0x0041e4000c101904 */
.L_x_3:
[----:B0-----:R-:W-:-:S07]  /*0310*/  VIADD R15, R13, 0x3 ;  /* 0x000000030d0f7836 */ /* 0x001fce0000000000 */
.L_x_1:
[----:B------:R-:W-:-:S05]  /*0320*/  IMAD.IADD R8, R13, 0x1, -R10 ;  /* 0x000000010d087824 */ /* 0x000fca00078e0a0a */
[----:B------:R-:W-:-:S13]  /*0330*/  ISETP.GT.U32.AND P0, PT, R8, -0x4, PT ;  /* 0xfffffffc0800780c */ /* 0x000fda0003f04070 */
[----:B------:R-:W-:Y:S05]  /*0340*/  @P0 BRA `(.L_x_0) ;  /* 0x0000000000a80947 */ /* 0x000fea0003800000 */
[----:B------:R-:W-:-:S07]  /*0350*/  IADD3 R14, PT, PT, -R10, R15, RZ ;  /* 0x0000000f0a0e7210 */ /* 0x000fce0007ffe1ff */
.L_x_4:
[----:B-1----:R-:W-:-:S05]  /*0360*/  IMAD.WIDE R8, R15, 0x4, R2 ;  /* 0x000000040f087825 */ /* 0x002fca00078e0202 */
[----:B------:R-:W2:Y:S02]  /*0370*/  LDG.E R25, desc[UR4][R8.64+-0x8] ;  /* 0xfffff80408197981 */ /* 0x000ea4000c1e1900 */
[----:B--2--5:R-:W-:-:S13]  /*0380*/  ISETP.GT.AND P0, PT, R25, R12, PT ;  /* 0x0000000c1900720c */ /* 0x024fda0003f04270 */
[----:B------:R-:W0:Y:S02]  /*0390*/  @!P0 LDC.64 R18, c[0x0][0x380] ;  /* 0x0000e000ff128b82 */ /* 0x000e240000000a00 */
[----:B0-----:R-:W-:-:S05]  /*03a0*/  @!P0 IMAD.WIDE R18, R4, 0x4, R18 ;  /* 0x0000000404128825 */ /* 0x001fca00078e0212 */
[----:B------:R-:W2:Y:S04]  /*03b0*/  @!P0 LDG.E R21, desc[UR4][R18.64+0x4] ;  /* 0x0000040412158981 */ /* 0x000ea8000c1e1900 */
[----:B------:R0:W-:Y:S04]  /*03c0*/  @!P0 STG.E desc[UR4][R18.64+0x4], R25 ;  /* 0x0000041912008986 */ /* 0x0001e8000c101904 */
[----:B------:R-:W3:Y:S01]  /*03d0*/  LDG.E R27, desc[UR4][R8.64+-0x4] ;  /* 0xfffffc04081b7981 */ /* 0x000ee2000c1e1900 */
[----:B------:R-:W-:-:S05]  /*03e0*/  @!P0 VIADD R20, R4, 0x1 ;  /* 0x0000000104148836 */ /* 0x000fca0000000000 */
[----:B------:R-:W-:Y:S01]  /*03f0*/  @!P0 MOV R4, R20 ;  /* 0x0000001400048202 */ /* 0x000fe20000000f00 */
[----:B--2---:R1:W-:Y:S01]  /*0400*/  @!P0 STG.E desc[UR4][R8.64+-0x8], R21 ;  /* 0xfffff81508008986 */ /* 0x0043e2000c101904 */
[----:B---3--:R-:W-:-:S13]  /*0410*/  ISETP.GT.AND P1, PT, R27, R12, PT ;  /* 0x0000000c1b00720c */ /* 0x008fda0003f24270 */
[----:B------:R-:W2:Y:S02]  /*0420*/  @!P1 LDC.64 R16, c[0x0][0x380] ;  /* 0x0000e000ff109b82 */ /* 0x000ea40000000a00 */
[----:B--2---:R-:W-:-:S05]  /*0430*/  @!P1 IMAD.WIDE R16, R4, 0x4, R16 ;  /* 0x0000000404109825 */ /* 0x004fca00078e0210 */
[----:B------:R-:W2:Y:S04]  /*0440*/  @!P1 LDG.E R23, desc[UR4][R16.64+0x4] ;  /* 0x0000040410179981 */ /* 0x000ea8000c1e1900 */
[----:B------:R3:W-:Y:S04]  /*0450*/  @!P1 STG.E desc[UR4][R16.64+0x4], R27 ;  /* 0x0000041b10009986 */ /* 0x0007e8000c101904 */
[----:B------:R-:W4:Y:S01]  /*0460*/  LDG.E R29, desc[UR4][R8.64] ;  /* 0x00000004081d7981 */ /* 0x000f22000c1e1900 */
[----:B------:R-:W-:-:S05]  /*0470*/  @!P1 VIADD R20, R4, 0x1 ;  /* 0x0000000104149836 */ /* 0x000fca0000000000 */
[----:B------:R-:W-:Y:S01]  /*0480*/  @!P1 MOV R4, R20 ;  /* 0x0000001400049202 */ /* 0x000fe20000000f00 */
[----:B--2---:R-:W-:Y:S01]  /*0490*/  @!P1 STG.E desc[UR4][R8.64+-0x4], R23 ;  /* 0xfffffc1708009986 */ /* 0x004fe2000c101904 */
[----:B----4-:R-:W-:-:S13]  /*04a0*/  ISETP.GT.AND P0, PT, R29, R12, PT ;  /* 0x0000000c1d00720c */ /* 0x010fda0003f04270 */
[----:B0-----:R-:W0:Y:S02]  /*04b0*/  @!P0 LDC.64 R18, c[0x0][0x380] ;  /* 0x0000e000ff128b82 */ /* 0x001e240000000a00 */
[----:B0-----:R-:W-:-:S05]  /*04c0*/  @!P0 IMAD.WIDE R18, R4, 0x4, R18 ;  /* 0x0000000404128825 */ /* 0x001fca00078e0212 */
[----:B------:R-:W2:Y:S04]  /*04d0*/  @!P0 LDG.E R25, desc[UR4][R18.64+0x4] ;  /* 0x0000040412198981 */ /* 0x000ea8000c1e1900 */
[----:B------:R0:W-:Y:S04]  /*04e0*/  @!P0 STG.E desc[UR4][R18.64+0x4], R29 ;  /* 0x0000041d12008986 */ /* 0x0001e8000c101904 */
[----:B------:R-:W4:Y:S01]  /*04f0*/  LDG.E R20, desc[UR4][R8.64+0x4] ;  /* 0x0000040408147981 */ /* 0x000f22000c1e1900 */
[----:B-1----:R-:W-:-:S05]  /*0500*/  @!P0 VIADD R21, R4, 0x1 ;  /* 0x0000000104158836 */ /* 0x002fca0000000000 */
[----:B------:R-:W-:Y:S01]  /*0510*/  @!P0 MOV R4, R21 ;  /* 0x0000001500048202 */ /* 0x000fe20000000f00 */
[----:B------:R-:W-:Y:S01]  /*0520*/  VIADD R14, R14, 0x4 ;  /* 0x000000040e0e7836 */ /* 0x000fe20000000000 */
[----:B--2---:R1:W-:Y:S01]  /*0530*/  @!P0 STG.E desc[UR4][R8.64], R25 ;  /* 0x0000001908008986 */ /* 0x0043e2000c101904 */
[----:B----4-:R-:W-:-:S13]  /*0540*/  ISETP.GT.AND P1, PT, R20, R12, PT ;  /* 0x0000000c1400720c */ /* 0x010fda0003f24270 */
[----:B---3--:R-:W2:Y:S02]  /*0550*/  @!P1 LDC.64 R16, c[0x0][0x380] ;  /* 0x0000e000ff109b82 */ /* 0x008ea40000000a00 */
[----:B--2---:R-:W-:-:S05]  /*0560*/  @!P1 IMAD.WIDE R16, R4, 0x4, R16 ;  /* 0x0000000404109825 */ /* 0x004fca00078e0210 */
[----:B------:R-:W2:Y:S01]  /*0570*/  @!P1 LDG.E R21, desc[UR4][R16.64+0x4] ;  /* 0x0000040410159981 */ /* 0x000ea2000c1e1900 */
[----:B------:R-:W-:Y:S02]  /*0580*/  ISETP.NE.AND P0, PT, R14, RZ, PT ;  /* 0x000000ff0e00720c */ /* 0x000fe40003f05270 */
[----:B0-----:R-:W-:Y:S01]  /*0590*/  @!P1 IADD3 R18, PT, PT, R4, 0x1, RZ ;  /* 0x0000000104129810 */ /* 0x001fe20007ffe0ff */
[----:B------:R1:W-:Y:S01]  /*05a0*/  @!P1 STG.E desc[UR4][R16.64+0x4], R20 ;  /* 0x0000041410009986 */ /* 0x0003e2000c101904 */
[----:B------:R-:W-:-:S03]  /*05b0*/  IADD3 R15, PT, PT, R15, 0x4, RZ ;  /* 0x000000040f0f7810 */ /* 0x000fc60007ffe0ff */
[----:B------:R-:W-:Y:S01]  /*05c0*/  @!P1 IMAD.MOV.U32 R4, RZ, RZ, R18 ;  /* 0x000000ffff049224 */ /* 0x000fe200078e0012 */
[----:B--2---:R1:W-:Y:S05]  /*05d0*/  @!P1 STG.E desc[UR4][R8.64+0x4], R21 ;  /* 0x0000041508009986 */ /* 0x0043ea000c101904 */
[----:B------:R-:W-:Y:S05]  /*05e0*/  @P0 BRA `(.L_x_4) ;  /* 0xfffffffc005c0947 */ /* 0x000fea000383ffff */
.L_x_0:
[----:B-1----:R-:W0:Y:S01]  /*05f0*/  LDC.64 R8, c[0x0][0x380] ;  /* 0x0000e000ff087b82 */ /* 0x002e220000000a00 */
[----:B------:R-:W2:Y:S01]  /*0600*/  LDG.E R17, desc[UR4][R6.64] ;  /* 0x0000000406117981 */ /* 0x000ea2000c1e1900 */
[----:B0-----:R-:W-:-:S05]  /*0610*/  IMAD.WIDE R8, R4, 0x4, R8 ;  /* 0x0000000404087825 */ /* 0x001fca00078e0208 */
[----:B------:R-:W3:Y:S01]  /*0620*/  LDG.E R15, desc[UR4][R8.64+0x4] ;  /* 0x00000404080f7981 */ /* 0x000ee2000c1e1900 */
[C---:B------:R-:W-:Y:S01]  /*0630*/  ISETP.GT.AND P0, PT, R4.reuse, R13, PT ;  /* 0x0000000d0400720c */ /* 0x040fe20003f04270 */
[----:B-----5:R-:W-:-:S05]  /*0640*/  VIADD R12, R4, 0x2 ;  /* 0x00000002040c7836 */ /* 0x020fca0000000000 */
[----:B------:R-:W-:Y:S02]  /*0650*/  ISETP.GE.AND P1, PT, R12, R10, PT ;  /* 0x0000000a0c00720c */ /* 0x000fe40003f26270 */
[----:B------:R-:W-:-:S05]  /*0660*/  IADD3 R19, PT, PT, R5, -0x2, RZ ;  /* 0xfffffffe05137810 */ /* 0x000fca0007ffe0ff */
[----:B------:R-:W-:Y:S01]  /*0670*/  @P0 IMAD.MOV.U32 R19, RZ, RZ, R5 ;  /* 0x000000ffff130224 */ /* 0x000fe200078e0005 */
[----:B------:R0:W-:Y:S05]  /*0680*/  @P0 STL [R11+-0x4], R13 ;  /* 0xfffffc0d0b000387 */ /* 0x0001ea0000100800 */
[C---:B------:R-:W-:Y:S01]  /*0690*/  @!P1 LEA R21, R19.reuse, R0, 0x2 ;  /* 0x0000000013159211 */ /* 0x040fe200078e10ff */
[----:B------:R0:W-:Y:S01]  /*06a0*/  @P0 STL [R11], R4 ;  /* 0x000000040b000387 */ /* 0x0001e20000100800 */
[----:B------:R-:W-:-:S03]  /*06b0*/  @!P1 VIADD R19, R19, 0x2 ;  /* 0x0000000213139836 */ /* 0x000fc60000000000 */
[----:B------:R0:W-:Y:S04]  /*06c0*/  @!P1 STL [R21+0x4], R12 ;  /* 0x0000040c15009387 */ /* 0x0001e80000100800 */
[----:B------:R0:W-:Y:S01]  /*06d0*/  @!P1 STL [R21+0x8], R10 ;  /* 0x0000080a15009387 */ /* 0x0001e20000100800 */
[----:B------:R-:W-:Y:S02]  /*06e0*/  ISETP.GT.AND P0, PT, R19, -0x1, PT ;  /* 0xffffffff1300780c */ /* 0x000fe40003f04270 */
[----:B------:R-:W-:Y:S01]  /*06f0*/  MOV R5, R19 ;  /* 0x0000001300057202 */ /* 0x000fe20000000f00 */
[----:B--2---:R0:W-:Y:S04]  /*0700*/  STG.E desc[UR4][R8.64+0x4], R17 ;  /* 0x0000041108007986 */ /* 0x0041e8000c101904 */
[----:B---3--:R0:W-:Y:S06]  /*0710*/  STG.E desc[UR4][R6.64], R15 ;  /* 0x0000000f06007986 */ /* 0x0081ec000c101904 */
[----:B------:R-:W-:Y:S05]  /*0720*/  @P0 BRA `(.L_x_5) ;  /* 0xfffffff8005c0947 */ /* 0x000fea000383ffff */
[----:B------:R-:W-:Y:S05]  /*0730*/  EXIT ;  /* 0x000000000000794d */ /* 0x000fea0003800000 */
.L_x_6:
[----:B------:R-:W-:-:S00]  /*0740*/  BRA `(.L_x_6) ;  /* 0xfffffffc00fc7947 */ /* 0x000fc0000383ffff */
[----:B------:R-:W-:-:S00]  /*0750*/  NOP ;  /* 0x0000000000007918 */ /* 0x000fc00000000000 */
        /* <DEDUP_REMOVED lines=10> */
.L_x_7:


//--------------------- .nv.shared.reserved.0     --------------------------
	.section	.nv.shared.reserved.0,"aw",@nobits
	.weak		__nv_reservedSMEM_offset_0_alias
	.size		__nv_reservedSMEM_offset_0_alias, 0, 64
	.other		__nv_reservedSMEM_offset_0_alias,@"STO_CUDA_RESERVED_SHARED STV_DEFAULT"
__nv_reservedSMEM_offset_0_alias:
	.zero		0
	.zero		64


//--------------------- .nv.constant0._Z9quickSortPiii --------------------------
	.section	.nv.constant0._Z9quickSortPiii,"a",@progbits
	.sectionflags	@""
	.align	4
.nv.constant0._Z9quickSortPiii:
	.zero		912


//--------------------- SYMBOLS --------------------------

	.type		.nv.reservedSmem.offset0,@object
	.size		.nv.reservedSmem.offset0,0x4
